	.headerflags	@"EF_CUDA_TEXMODE_UNIFIED EF_CUDA_64BIT_ADDRESS EF_CUDA_ACCELERATORS EF_CUDA_SM90 EF_CUDA_VIRTUAL_SM(EF_CUDA_SM90)"
	.elftype	@"ET_EXEC"


//--------------------- .nv.info                  --------------------------
	.section	.nv.info,"",@"SHT_CUDA_INFO"
	.align	4


	//----- nvinfo : EIATTR_REGCOUNT
	.align		4
        /*0000*/ 	.byte	0x04, 0x2f
        /*0002*/ 	.short	(.L_1 - .L_0)
	.align		4
.L_0:
        /*0004*/ 	.word	index@(triton_poi_fused_cat_25)
        /*0008*/ 	.word	0x00000010


	//----- nvinfo : EIATTR_MIN_STACK_SIZE
	.align		4
.L_1:
        /*000c*/ 	.byte	0x04, 0x12
        /*000e*/ 	.short	(.L_3 - .L_2)
	.align		4
.L_2:
        /*0010*/ 	.word	index@(triton_poi_fused_cat_25)
        /*0014*/ 	.word	0x00000000


	//----- nvinfo : EIATTR_FRAME_SIZE
	.align		4
.L_3:
        /*0018*/ 	.byte	0x04, 0x11
        /*001a*/ 	.short	(.L_5 - .L_4)
	.align		4
.L_4:
        /*001c*/ 	.word	index@(triton_poi_fused_cat_25)
        /*0020*/ 	.word	0x00000000


	//----- nvinfo : EIATTR_MIN_STACK_SIZE
	.align		4
.L_5:
        /*0024*/ 	.byte	0x04, 0x12
        /*0026*/ 	.short	(.L_7 - .L_6)
	.align		4
.L_6:
        /*0028*/ 	.word	index@(triton_poi_fused_cat_25)
        /*002c*/ 	.word	0x00000000
.L_7:


//--------------------- .nv.info.triton_poi_fused_cat_25 --------------------------
	.section	.nv.info.triton_poi_fused_cat_25,"",@"SHT_CUDA_INFO"
	.sectionflags	@""
	.align	4


	//----- nvinfo : EIATTR_CUDA_API_VERSION
	.align		4
        /*0000*/ 	.byte	0x04, 0x37
        /*0002*/ 	.short	(.L_9 - .L_8)
.L_8:
        /*0004*/ 	.word	0x0000007c


	//----- nvinfo : EIATTR_KPARAM_INFO
	.align		4
.L_9:
        /*0008*/ 	.byte	0x04, 0x17
        /*000a*/ 	.short	(.L_11 - .L_10)
.L_10:
        /*000c*/ 	.word	0x00000000
        /*0010*/ 	.short	0x0003
        /*0012*/ 	.short	0x0018
        /*0014*/ 	.byte	0x00, 0xf0, 0x11, 0x00


	//----- nvinfo : EIATTR_KPARAM_INFO
	.align		4
.L_11:
        /*0018*/ 	.byte	0x04, 0x17
        /*001a*/ 	.short	(.L_13 - .L_12)
.L_12:
        /*001c*/ 	.word	0x00000000
        /*0020*/ 	.short	0x0002
        /*0022*/ 	.short	0x0010
        /*0024*/ 	.byte	0x00, 0xf4, 0x21, 0x00


	//----- nvinfo : EIATTR_KPARAM_INFO
	.align		4
.L_13:
        /*0028*/ 	.byte	0x04, 0x17
        /*002a*/ 	.short	(.L_15 - .L_14)
.L_14:
        /*002c*/ 	.word	0x00000000
        /*0030*/ 	.short	0x0001
        /*0032*/ 	.short	0x0008
        /*0034*/ 	.byte	0x00, 0xf4, 0x21, 0x00


	//----- nvinfo : EIATTR_KPARAM_INFO
	.align		4
.L_15:
        /*0038*/ 	.byte	0x04, 0x17
        /*003a*/ 	.short	(.L_17 - .L_16)
.L_16:
        /*003c*/ 	.word	0x00000000
        /*0040*/ 	.short	0x0000
        /*0042*/ 	.short	0x0000
        /*0044*/ 	.byte	0x00, 0xf4, 0x21, 0x00


	//----- nvinfo : EIATTR_SPARSE_MMA_MASK
	.align		4
.L_17:
        /*0048*/ 	.byte	0x03, 0x50
        /*004a*/ 	.short	0x0000


	//----- nvinfo : EIATTR_MAXREG_COUNT
	.align		4
        /*004c*/ 	.byte	0x03, 0x1b
        /*004e*/ 	.short	0x00ff


	//----- nvinfo : EIATTR_EXIT_INSTR_OFFSETS
	.align		4
        /*0050*/ 	.byte	0x04, 0x1c
        /*0052*/ 	.short	(.L_19 - .L_18)


	//   ....[0]....
.L_18:
        /*0054*/ 	.word	0x00000170


	//----- nvinfo : EIATTR_REQNTID
	.align		4
.L_19:
        /*0058*/ 	.byte	0x04, 0x10
        /*005a*/ 	.short	(.L_21 - .L_20)
.L_20:
        /*005c*/ 	.word	0x00000080
        /*0060*/ 	.word	0x00000001
        /*0064*/ 	.word	0x00000001


	//----- nvinfo : EIATTR_CBANK_PARAM_SIZE
	.align		4
.L_21:
        /*0068*/ 	.byte	0x03, 0x19
        /*006a*/ 	.short	0x001c


	//----- nvinfo : EIATTR_PARAM_CBANK
	.align		4
        /*006c*/ 	.byte	0x04, 0x0a
        /*006e*/ 	.short	(.L_23 - .L_22)
	.align		4
.L_22:
        /*0070*/ 	.word	index@(.nv.constant0.triton_poi_fused_cat_25)
        /*0074*/ 	.short	0x0210
        /*0076*/ 	.short	0x001c


	//----- nvinfo : EIATTR_SW_WAR
	.align		4
.L_23:
        /*0078*/ 	.byte	0x04, 0x36
        /*007a*/ 	.short	(.L_25 - .L_24)
.L_24:
        /*007c*/ 	.word	0x00000008
.L_25:


//--------------------- .nv.callgraph             --------------------------
	.section	.nv.callgraph,"",@"SHT_CUDA_CALLGRAPH"
	.align	4
	.sectionentsize	8
	.align		4
        /*0000*/ 	.word	0x00000000
	.align		4
        /*0004*/ 	.word	0xffffffff
	.align		4
        /*0008*/ 	.word	0x00000000
	.align		4
        /*000c*/ 	.word	0xfffffffe
	.align		4
        /*0010*/ 	.word	0x00000000
	.align		4
        /*0014*/ 	.word	0xfffffffd
	.align		4
        /*0018*/ 	.word	0x00000000
	.align		4
        /*001c*/ 	.word	0xfffffffc


//--------------------- .text.triton_poi_fused_cat_25 --------------------------
	.section	.text.triton_poi_fused_cat_25,"ax",@progbits
	.align	128
        .global         triton_poi_fused_cat_25
        .type           triton_poi_fused_cat_25,@function
        .size           triton_poi_fused_cat_25,(.L_x_1 - triton_poi_fused_cat_25)
        .other          triton_poi_fused_cat_25,@"STO_CUDA_ENTRY STV_DEFAULT"
triton_poi_fused_cat_25:
.text.triton_poi_fused_cat_25:
[----:B------:R-:W-:Y:S01]  /*0000*/  LDC R1, c[0x0][0x28] ;  /* 0x00000a00ff017b82 */ /* 0x000fe20000000800 */
[----:B------:R-:W1:Y:S07]  /*0010*/  S2R R0, SR_TID.X ;  /* 0x0000000000007919 */ /* 0x000e6e0000002100 */
[----:B------:R-:W2:Y:S01]  /*0020*/  LDC.64 R2, c[0x0][0x210] ;  /* 0x00008400ff027b82 */ /* 0x000ea20000000a00 */
[----:B------:R-:W-:Y:S01]  /*0030*/  ULDC.64 UR4, c[0x0][0x208] ;  /* 0x0000820000047ab9 */ /* 0x000fe20000000a00 */
[----:B------:R-:W3:Y:S06]  /*0040*/  S2R R9, SR_CTAID.X ;  /* 0x0000000000097919 */ /* 0x000eec0000002500 */
[----:B------:R-:W4:Y:S08]  /*0050*/  LDC.64 R4, c[0x0][0x218] ;  /* 0x00008600ff047b82 */ /* 0x000f300000000a00 */
[----:B------:R-:W5:Y:S01]  /*0060*/  LDC.64 R6, c[0x0][0x220] ;  /* 0x00008800ff067b82 */ /* 0x000f620000000a00 */
[----:B-1----:R-:W-:-:S05]  /*0070*/  IMAD.SHL.U32 R0, R0, 0x2, RZ ;  /* 0x0000000200007824 */ /* 0x002fca00078e00ff */
[----:B------:R-:W-:-:S05]  /*0080*/  LOP3.LUT R0, R0, 0xfe, RZ, 0xc0, !PT ;  /* 0x000000fe00007812 */ /* 0x000fca00078ec0ff */
[----:B---3--:R-:W-:-:S04]  /*0090*/  IMAD R9, R9, 0x100, R0 ;  /* 0x0000010009097824 */ /* 0x008fc800078e0200 */
[----:B--2---:R-:W-:-:S05]  /*00a0*/  IMAD.WIDE R2, R9, 0x4, R2 ;  /* 0x0000000409027825 */ /* 0x004fca00078e0202 */
[----:B------:R5:W2:Y:S01]  /*00b0*/  LDG.E.64 R10, desc[UR4][R2.64] ;  /* 0x00000004020a7981 */ /* 0x000aa2000c1e1b00 */
[----:B------:R-:W-:-:S04]  /*00c0*/  SHF.R.S32.HI R0, RZ, 0x1f, R9 ;  /* 0x0000001fff007819 */ /* 0x000fc80000011409 */
[----:B------:R-:W-:-:S04]  /*00d0*/  LEA.HI R0, R0, R9, RZ, 0xb ;  /* 0x0000000900007211 */ /* 0x000fc800078f58ff */
[----:B------:R-:W-:Y:S02]  /*00e0*/  LOP3.LUT R8, R0, 0xfffff800, RZ, 0xc0, !PT ;  /* 0xfffff80000087812 */ /* 0x000fe400078ec0ff */
[----:B------:R-:W-:Y:S02]  /*00f0*/  SHF.R.S32.HI R0, RZ, 0xb, R0 ;  /* 0x0000000bff007819 */ /* 0x000fe40000011400 */
[----:B------:R-:W-:-:S05]  /*0100*/  IADD3 R9, R9, -R8, RZ ;  /* 0x8000000809097210 */ /* 0x000fca0007ffe0ff */
[----:B------:R-:W-:-:S04]  /*0110*/  IMAD R9, R0, 0x7800, R9 ;  /* 0x0000780000097824 */ /* 0x000fc800078e0209 */
[----:B----4-:R-:W-:Y:S01]  /*0120*/  IMAD.WIDE R4, R9, 0x4, R4 ;  /* 0x0000000409047825 */ /* 0x010fe200078e0204 */
[----:B------:R-:W-:-:S05]  /*0130*/  IADD3 R13, R8, R9, RZ ;  /* 0x00000009080d7210 */ /* 0x000fca0007ffe0ff */
[----:B-----5:R-:W-:Y:S01]  /*0140*/  IMAD.WIDE R2, R13, 0x4, R6 ;  /* 0x000000040d027825 */ /* 0x020fe200078e0206 */
[----:B--2---:R-:W-:Y:S04]  /*0150*/  STG.E.64 desc[UR4][R4.64], R10 ;  /* 0x0000000a04007986 */ /* 0x004fe8000c101b04 */
[----:B------:R-:W-:Y:S01]  /*0160*/  STG.E.64 desc[UR4][R2.64], R10 ;  /* 0x0000000a02007986 */ /* 0x000fe2000c101b04 */
[----:B------:R-:W-:Y:S05]  /*0170*/  EXIT ;  /* 0x000000000000794d */ /* 0x000fea0003800000 */
.L_x_0:
[----:B------:R-:W-:-:S00]  /*0180*/  BRA `(.L_x_0) ;  /* 0xfffffffc00fc7947 */ /* 0x000fc0000383ffff */
[----:B------:R-:W-:-:S00]  /*0190*/  NOP ;  /* 0x0000000000007918 */ /* 0x000fc00000000000 */
        /* <DEDUP_REMOVED lines=14> */
.L_x_1:


//--------------------- .nv.constant0.triton_poi_fused_cat_25 --------------------------
	.section	.nv.constant0.triton_poi_fused_cat_25,"a",@progbits
	.sectionflags	@""
	.align	4
.nv.constant0.triton_poi_fused_cat_25:
	.zero		556
